//
// Generated by NVIDIA NVVM Compiler
//
// Compiler Build ID: CL-36424714
// Cuda compilation tools, release 13.0, V13.0.88
// Based on NVVM 20.0.0
//

.version 9.0
.target sm_100
.address_size 64

	// .globl	_Z8kernel_aPjS_
// _ZZ8kernel_aPjS_E12answerShared has been demoted
// _ZZ8kernel_sPjS_E10datashared has been demoted

.visible .entry _Z8kernel_aPjS_(
	.param .u64 .ptr .align 1 _Z8kernel_aPjS__param_0,
	.param .u64 .ptr .align 1 _Z8kernel_aPjS__param_1
)
{
	.reg .pred 	%p<3>;
	.reg .b32 	%r<10>;
	.reg .b64 	%rd<7>;
	// demoted variable
	.shared .align 4 .u32 _ZZ8kernel_aPjS_E12answerShared;
	ld.param.u64 	%rd1, [_Z8kernel_aPjS__param_0];
	ld.param.u64 	%rd2, [_Z8kernel_aPjS__param_1];
	mov.u32 	%r1, %tid.x;
	setp.ne.s32 	%p1, %r1, 0;
	@%p1 bra 	$L__BB0_2;
	mov.b32 	%r2, 0;
	st.shared.u32 	[_ZZ8kernel_aPjS_E12answerShared], %r2;
$L__BB0_2:
	setp.ne.s32 	%p2, %r1, 0;
	bar.sync 	0;
	mov.u32 	%r3, %ctaid.x;
	mov.u32 	%r4, %ntid.x;
	mad.lo.s32 	%r5, %r3, %r4, %r1;
	cvta.to.global.u64 	%rd3, %rd1;
	mul.wide.u32 	%rd4, %r5, 4;
	add.s64 	%rd5, %rd3, %rd4;
	ld.global.u32 	%r6, [%rd5];
	atom.shared.add.u32 	%r7, [_ZZ8kernel_aPjS_E12answerShared], %r6;
	bar.sync 	0;
	@%p2 bra 	$L__BB0_4;
	ld.shared.u32 	%r8, [_ZZ8kernel_aPjS_E12answerShared];
	cvta.to.global.u64 	%rd6, %rd2;
	atom.global.add.u32 	%r9, [%rd6], %r8;
$L__BB0_4:
	ret;

}
	// .globl	_Z8kernel_sPjS_
.visible .entry _Z8kernel_sPjS_(
	.param .u64 .ptr .align 1 _Z8kernel_sPjS__param_0,
	.param .u64 .ptr .align 1 _Z8kernel_sPjS__param_1
)
{
	.reg .pred 	%p<12>;
	.reg .b32 	%r<50>;
	.reg .b64 	%rd<7>;
	// demoted variable
	.shared .align 4 .b8 _ZZ8kernel_sPjS_E10datashared[4096];
	ld.param.u64 	%rd2, [_Z8kernel_sPjS__param_0];
	ld.param.u64 	%rd1, [_Z8kernel_sPjS__param_1];
	cvta.to.global.u64 	%rd3, %rd2;
	mov.u32 	%r3, %ctaid.x;
	mov.u32 	%r4, %ntid.x;
	mov.u32 	%r1, %tid.x;
	mad.lo.s32 	%r5, %r3, %r4, %r1;
	mul.wide.u32 	%rd4, %r5, 4;
	add.s64 	%rd5, %rd3, %rd4;
	ld.global.u32 	%r6, [%rd5];
	shl.b32 	%r7, %r1, 2;
	mov.u32 	%r8, _ZZ8kernel_sPjS_E10datashared;
	add.s32 	%r2, %r8, %r7;
	st.shared.u32 	[%r2], %r6;
	bar.sync 	0;
	and.b32  	%r9, %r1, 1;
	setp.eq.b32 	%p1, %r9, 1;
	@%p1 bra 	$L__BB1_2;
	ld.shared.u32 	%r10, [%r2+4];
	ld.shared.u32 	%r11, [%r2];
	add.s32 	%r12, %r11, %r10;
	st.shared.u32 	[%r2], %r12;
$L__BB1_2:
	bar.sync 	0;
	and.b32  	%r13, %r1, 3;
	setp.ne.s32 	%p2, %r13, 0;
	@%p2 bra 	$L__BB1_4;
	ld.shared.u32 	%r14, [%r2+8];
	ld.shared.u32 	%r15, [%r2];
	add.s32 	%r16, %r15, %r14;
	st.shared.u32 	[%r2], %r16;
$L__BB1_4:
	bar.sync 	0;
	and.b32  	%r17, %r1, 7;
	setp.ne.s32 	%p3, %r17, 0;
	@%p3 bra 	$L__BB1_6;
	ld.shared.u32 	%r18, [%r2+16];
	ld.shared.u32 	%r19, [%r2];
	add.s32 	%r20, %r19, %r18;
	st.shared.u32 	[%r2], %r20;
$L__BB1_6:
	bar.sync 	0;
	and.b32  	%r21, %r1, 15;
	setp.ne.s32 	%p4, %r21, 0;
	@%p4 bra 	$L__BB1_8;
	ld.shared.u32 	%r22, [%r2+32];
	ld.shared.u32 	%r23, [%r2];
	add.s32 	%r24, %r23, %r22;
	st.shared.u32 	[%r2], %r24;
$L__BB1_8:
	bar.sync 	0;
	and.b32  	%r25, %r1, 31;
	setp.ne.s32 	%p5, %r25, 0;
	@%p5 bra 	$L__BB1_10;
	ld.shared.u32 	%r26, [%r2+64];
	ld.shared.u32 	%r27, [%r2];
	add.s32 	%r28, %r27, %r26;
	st.shared.u32 	[%r2], %r28;
$L__BB1_10:
	bar.sync 	0;
	and.b32  	%r29, %r1, 63;
	setp.ne.s32 	%p6, %r29, 0;
	@%p6 bra 	$L__BB1_12;
	ld.shared.u32 	%r30, [%r2+128];
	ld.shared.u32 	%r31, [%r2];
	add.s32 	%r32, %r31, %r30;
	st.shared.u32 	[%r2], %r32;
$L__BB1_12:
	bar.sync 	0;
	and.b32  	%r33, %r1, 127;
	setp.ne.s32 	%p7, %r33, 0;
	@%p7 bra 	$L__BB1_14;
	ld.shared.u32 	%r34, [%r2+256];
	ld.shared.u32 	%r35, [%r2];
	add.s32 	%r36, %r35, %r34;
	st.shared.u32 	[%r2], %r36;
$L__BB1_14:
	bar.sync 	0;
	and.b32  	%r37, %r1, 255;
	setp.ne.s32 	%p8, %r37, 0;
	@%p8 bra 	$L__BB1_16;
	ld.shared.u32 	%r38, [%r2+512];
	ld.shared.u32 	%r39, [%r2];
	add.s32 	%r40, %r39, %r38;
	st.shared.u32 	[%r2], %r40;
$L__BB1_16:
	bar.sync 	0;
	and.b32  	%r41, %r1, 511;
	setp.ne.s32 	%p9, %r41, 0;
	@%p9 bra 	$L__BB1_18;
	ld.shared.u32 	%r42, [%r2+1024];
	ld.shared.u32 	%r43, [%r2];
	add.s32 	%r44, %r43, %r42;
	st.shared.u32 	[%r2], %r44;
$L__BB1_18:
	bar.sync 	0;
	setp.ne.s32 	%p10, %r1, 0;
	@%p10 bra 	$L__BB1_20;
	ld.shared.u32 	%r45, [_ZZ8kernel_sPjS_E10datashared+2048];
	ld.shared.u32 	%r46, [%r2];
	add.s32 	%r47, %r46, %r45;
	st.shared.u32 	[%r2], %r47;
$L__BB1_20:
	setp.ne.s32 	%p11, %r1, 0;
	bar.sync 	0;
	@%p11 bra 	$L__BB1_22;
	ld.shared.u32 	%r48, [_ZZ8kernel_sPjS_E10datashared];
	cvta.to.global.u64 	%rd6, %rd1;
	atom.global.add.u32 	%r49, [%rd6], %r48;
$L__BB1_22:
	ret;

}


// ===== COMPILED SASS (sm_100) =====

	.target	sm_100

	.elftype	@"ET_EXEC"


//--------------------- .note.nv.tkinfo           --------------------------
	.section	.note.nv.tkinfo,"",@"SHT_NOTE"
	.sectionflags	@"SHF_NOTE_NV_TKINFO"
	.tkinfo
        /*0018*/ 	.word	0x00000002
        /*0030*/ 	.string	""
        /*0030*/ 	.string	"ptxas"
        /*0030*/ 	.string	"Cuda compilation tools, release 13.0, V13.0.88"
        /*0030*/ 	.string	"Build cuda_13.0.r13.0/compiler.36424714_0"
        /*0030*/ 	.string	"-arch sm_100 -m 64 "



//--------------------- .note.nv.cuinfo           --------------------------
	.section	.note.nv.cuinfo,"",@"SHT_NOTE"
	.sectionflags	@"SHF_NOTE_NV_CUINFO"
        /*0018*/ 	.short	0x0002
        /*001a*/ 	.short	0x0064
        /*001c*/ 	.short	0x0082
	.zero		2


//--------------------- .nv.info                  --------------------------
	.section	.nv.info,"",@"SHT_CUDA_INFO"
	.align	4


	//----- nvinfo : EIATTR_REGCOUNT
	.align		4
        /*0000*/ 	.byte	0x04, 0x2f
        /*0002*/ 	.short	(.L_1 - .L_0)
	.align		4
.L_0:
        /*0004*/ 	.word	index@(_Z8kernel_aPjS_)
        /*0008*/ 	.word	0x00000008


	//----- nvinfo : EIATTR_FRAME_SIZE
	.align		4
.L_1:
        /*000c*/ 	.byte	0x04, 0x11
        /*000e*/ 	.short	(.L_3 - .L_2)
	.align		4
.L_2:
        /*0010*/ 	.word	index@(_Z8kernel_aPjS_)
        /*0014*/ 	.word	0x00000000


	//----- nvinfo : EIATTR_REGCOUNT
	.align		4
.L_3:
        /*0018*/ 	.byte	0x04, 0x2f
        /*001a*/ 	.short	(.L_5 - .L_4)
	.align		4
.L_4:
        /*001c*/ 	.word	index@(_Z8kernel_sPjS_)
        /*0020*/ 	.word	0x0000000a


	//----- nvinfo : EIATTR_FRAME_SIZE
	.align		4
.L_5:
        /*0024*/ 	.byte	0x04, 0x11
        /*0026*/ 	.short	(.L_7 - .L_6)
	.align		4
.L_6:
        /*0028*/ 	.word	index@(_Z8kernel_sPjS_)
        /*002c*/ 	.word	0x00000000


	//----- nvinfo : EIATTR_MIN_STACK_SIZE
	.align		4
.L_7:
        /*0030*/ 	.byte	0x04, 0x12
        /*0032*/ 	.short	(.L_9 - .L_8)
	.align		4
.L_8:
        /*0034*/ 	.word	index@(_Z8kernel_sPjS_)
        /*0038*/ 	.word	0x00000000


	//----- nvinfo : EIATTR_MIN_STACK_SIZE
	.align		4
.L_9:
        /*003c*/ 	.byte	0x04, 0x12
        /*003e*/ 	.short	(.L_11 - .L_10)
	.align		4
.L_10:
        /*0040*/ 	.word	index@(_Z8kernel_aPjS_)
        /*0044*/ 	.word	0x00000000
.L_11:


//--------------------- .nv.compat                --------------------------
	.section	.nv.compat,"",@"SHT_CUDA_COMPAT_INFO"
	.align	4
        /*0000*/ 	.byte	0x02, 0x09, 0x00, 0x00, 0x02, 0x02, 0x01, 0x00, 0x02, 0x05, 0x05, 0x00, 0x03, 0x07, 0x01, 0x01
        /*0010*/ 	.byte	0x02, 0x03, 0x00, 0x00, 0x02, 0x06, 0x01, 0x00, 0x04, 0x0b, 0x08, 0x00, 0x09, 0x00, 0x00, 0x00
        /*0020*/ 	.byte	0x00, 0x00, 0x00, 0x00


//--------------------- .nv.info._Z8kernel_sPjS_  --------------------------
	.section	.nv.info._Z8kernel_sPjS_,"",@"SHT_CUDA_INFO"
	.sectionflags	@""
	.align	4


	//----- nvinfo : EIATTR_CUDA_API_VERSION
	.align		4
        /*0000*/ 	.byte	0x04, 0x37
        /*0002*/ 	.short	(.L_13 - .L_12)
.L_12:
        /*0004*/ 	.word	0x00000082


	//----- nvinfo : EIATTR_KPARAM_INFO
	.align		4
.L_13:
        /*0008*/ 	.byte	0x04, 0x17
        /*000a*/ 	.short	(.L_15 - .L_14)
.L_14:
        /*000c*/ 	.word	0x00000000
        /*0010*/ 	.short	0x0001
        /*0012*/ 	.short	0x0008
        /*0014*/ 	.byte	0x00, 0xf5, 0x21, 0x00


	//----- nvinfo : EIATTR_KPARAM_INFO
	.align		4
.L_15:
        /*0018*/ 	.byte	0x04, 0x17
        /*001a*/ 	.short	(.L_17 - .L_16)
.L_16:
        /*001c*/ 	.word	0x00000000
        /*0020*/ 	.short	0x0000
        /*0022*/ 	.short	0x0000
        /*0024*/ 	.byte	0x00, 0xf5, 0x21, 0x00


	//----- nvinfo : EIATTR_SPARSE_MMA_MASK
	.align		4
.L_17:
        /*0028*/ 	.byte	0x03, 0x50
        /*002a*/ 	.short	0x0000


	//----- nvinfo : EIATTR_MAXREG_COUNT
	.align		4
        /*002c*/ 	.byte	0x03, 0x1b
        /*002e*/ 	.short	0x00ff


	//----- nvinfo : EIATTR_NUM_BARRIERS
	.align		4
        /*0030*/ 	.byte	0x02, 0x4c
        /*0032*/ 	.byte	0x01
	.zero		1


	//----- nvinfo : EIATTR_MERCURY_ISA_VERSION
	.align		4
        /*0034*/ 	.byte	0x03, 0x5f
        /*0036*/ 	.short	0x0101


	//----- nvinfo : EIATTR_VRC_CTA_INIT_COUNT
	.align		4
        /*0038*/ 	.byte	0x02, 0x4a
	.zero		1
	.zero		1


	//----- nvinfo : EIATTR_EXIT_INSTR_OFFSETS
	.align		4
        /*003c*/ 	.byte	0x04, 0x1c
        /*003e*/ 	.short	(.L_19 - .L_18)


	//   ....[0]....
.L_18:
        /*0040*/ 	.word	0x000004c0


	//   ....[1]....
        /*0044*/ 	.word	0x00000500


	//----- nvinfo : EIATTR_CBANK_PARAM_SIZE
	.align		4
.L_19:
        /*0048*/ 	.byte	0x03, 0x19
        /*004a*/ 	.short	0x0010


	//----- nvinfo : EIATTR_PARAM_CBANK
	.align		4
        /*004c*/ 	.byte	0x04, 0x0a
        /*004e*/ 	.short	(.L_21 - .L_20)
	.align		4
.L_20:
        /*0050*/ 	.word	index@(.nv.constant0._Z8kernel_sPjS_)
        /*0054*/ 	.short	0x0380
        /*0056*/ 	.short	0x0010


	//----- nvinfo : EIATTR_SW_WAR
	.align		4
.L_21:
        /*0058*/ 	.byte	0x04, 0x36
        /*005a*/ 	.short	(.L_23 - .L_22)
.L_22:
        /*005c*/ 	.word	0x00000008
.L_23:


//--------------------- .nv.info._Z8kernel_aPjS_  --------------------------
	.section	.nv.info._Z8kernel_aPjS_,"",@"SHT_CUDA_INFO"
	.sectionflags	@""
	.align	4


	//----- nvinfo : EIATTR_CUDA_API_VERSION
	.align		4
        /*0000*/ 	.byte	0x04, 0x37
        /*0002*/ 	.short	(.L_25 - .L_24)
.L_24:
        /*0004*/ 	.word	0x00000082


	//----- nvinfo : EIATTR_KPARAM_INFO
	.align		4
.L_25:
        /*0008*/ 	.byte	0x04, 0x17
        /*000a*/ 	.short	(.L_27 - .L_26)
.L_26:
        /*000c*/ 	.word	0x00000000
        /*0010*/ 	.short	0x0001
        /*0012*/ 	.short	0x0008
        /*0014*/ 	.byte	0x00, 0xf5, 0x21, 0x00


	//----- nvinfo : EIATTR_KPARAM_INFO
	.align		4
.L_27:
        /*0018*/ 	.byte	0x04, 0x17
        /*001a*/ 	.short	(.L_29 - .L_28)
.L_28:
        /*001c*/ 	.word	0x00000000
        /*0020*/ 	.short	0x0000
        /*0022*/ 	.short	0x0000
        /*0024*/ 	.byte	0x00, 0xf5, 0x21, 0x00


	//----- nvinfo : EIATTR_SPARSE_MMA_MASK
	.align		4
.L_29:
        /*0028*/ 	.byte	0x03, 0x50
        /*002a*/ 	.short	0x0000


	//----- nvinfo : EIATTR_MAXREG_COUNT
	.align		4
        /*002c*/ 	.byte	0x03, 0x1b
        /*002e*/ 	.short	0x00ff


	//----- nvinfo : EIATTR_NUM_BARRIERS
	.align		4
        /*0030*/ 	.byte	0x02, 0x4c
        /*0032*/ 	.byte	0x01
	.zero		1


	//----- nvinfo : EIATTR_MERCURY_ISA_VERSION
	.align		4
        /*0034*/ 	.byte	0x03, 0x5f
        /*0036*/ 	.short	0x0101


	//----- nvinfo : EIATTR_INT_WARP_WIDE_INSTR_OFFSETS
	.align		4
        /*0038*/ 	.byte	0x04, 0x31
        /*003a*/ 	.short	(.L_31 - .L_30)


	//   ....[0]....
.L_30:
        /*003c*/ 	.word	0x000000f0


	//   ....[1]....
        /*0040*/ 	.word	0x00000130


	//----- nvinfo : EIATTR_VRC_CTA_INIT_COUNT
	.align		4
.L_31:
        /*0044*/ 	.byte	0x02, 0x4a
	.zero		1
	.zero		1


	//----- nvinfo : EIATTR_EXIT_INSTR_OFFSETS
	.align		4
        /*0048*/ 	.byte	0x04, 0x1c
        /*004a*/ 	.short	(.L_33 - .L_32)


	//   ....[0]....
.L_32:
        /*004c*/ 	.word	0x00000170


	//   ....[1]....
        /*0050*/ 	.word	0x000001b0


	//----- nvinfo : EIATTR_CBANK_PARAM_SIZE
	.align		4
.L_33:
        /*0054*/ 	.byte	0x03, 0x19
        /*0056*/ 	.short	0x0010


	//----- nvinfo : EIATTR_PARAM_CBANK
	.align		4
        /*0058*/ 	.byte	0x04, 0x0a
        /*005a*/ 	.short	(.L_35 - .L_34)
	.align		4
.L_34:
        /*005c*/ 	.word	index@(.nv.constant0._Z8kernel_aPjS_)
        /*0060*/ 	.short	0x0380
        /*0062*/ 	.short	0x0010


	//----- nvinfo : EIATTR_SW_WAR
	.align		4
.L_35:
        /*0064*/ 	.byte	0x04, 0x36
        /*0066*/ 	.short	(.L_37 - .L_36)
.L_36:
        /*0068*/ 	.word	0x00000008
.L_37:


//--------------------- .nv.callgraph             --------------------------
	.section	.nv.callgraph,"",@"SHT_CUDA_CALLGRAPH"
	.align	4
	.sectionentsize	8
	.align		4
        /*0000*/ 	.word	0x00000000
	.align		4
        /*0004*/ 	.word	0xffffffff
	.align		4
        /*0008*/ 	.word	0x00000000
	.align		4
        /*000c*/ 	.word	0xfffffffe
	.align		4
        /*0010*/ 	.word	0x00000000
	.align		4
        /*0014*/ 	.word	0xfffffffd
	.align		4
        /*0018*/ 	.word	0x00000000
	.align		4
        /*001c*/ 	.word	0xfffffffc


//--------------------- .text._Z8kernel_sPjS_     --------------------------
	.section	.text._Z8kernel_sPjS_,"ax",@progbits
	.align	128
        .global         _Z8kernel_sPjS_
        .type           _Z8kernel_sPjS_,@function
        .size           _Z8kernel_sPjS_,(.L_x_2 - _Z8kernel_sPjS_)
        .other          _Z8kernel_sPjS_,@"STO_CUDA_ENTRY STV_DEFAULT"
_Z8kernel_sPjS_:
.text._Z8kernel_sPjS_:
[----:B------:R-:W-:Y:S01]  /*0000*/  LDC R1, c[0x0][0x37c] ;  /* 0x0000df00ff017b82 */ /* 0x000fe20000000800 */
[----:B------:R-:W0:Y:S07]  /*0010*/  S2R R0, SR_TID.X ;  /* 0x0000000000007919 */ /* 0x000e2e0000002100 */
[----:B------:R-:W0:Y:S01]  /*0020*/  S2UR UR4, SR_CTAID.X ;  /* 0x00000000000479c3 */ /* 0x000e220000002500 */
[----:B------:R-:W1:Y:S07]  /*0030*/  LDCU.64 UR6, c[0x0][0x358] ;  /* 0x00006b00ff0677ac */ /* 0x000e6e0008000a00 */
[----:B------:R-:W0:Y:S08]  /*0040*/  LDC R3, c[0x0][0x360] ;  /* 0x0000d800ff037b82 */ /* 0x000e300000000800 */
[----:B------:R-:W2:Y:S01]  /*0050*/  LDC.64 R4, c[0x0][0x380] ;  /* 0x0000e000ff047b82 */ /* 0x000ea20000000a00 */
[----:B0-----:R-:W-:-:S04]  /*0060*/  IMAD R3, R3, UR4, R0 ;  /* 0x0000000403037c24 */ /* 0x001fc8000f8e0200 */
[----:B--2---:R-:W-:-:S06]  /*0070*/  IMAD.WIDE.U32 R4, R3, 0x4, R4 ;  /* 0x0000000403047825 */ /* 0x004fcc00078e0004 */
[----:B-1----:R-:W2:Y:S01]  /*0080*/  LDG.E R5, desc[UR6][R4.64] ;  /* 0x0000000604057981 */ /* 0x002ea2000c1e1900 */
[----:B------:R-:W0:Y:S01]  /*0090*/  S2UR UR5, SR_CgaCtaId ;  /* 0x00000000000579c3 */ /* 0x000e220000008800 */
[----:B------:R-:W-:Y:S01]  /*00a0*/  UMOV UR4, 0x400 ;  /* 0x0000040000047882 */ /* 0x000fe20000000000 */
[C---:B------:R-:W-:Y:S02]  /*00b0*/  LOP3.LUT R2, R0.reuse, 0x1, RZ, 0xc0, !PT ;  /* 0x0000000100027812 */ /* 0x040fe400078ec0ff */
[----:B------:R-:W-:Y:S02]  /*00c0*/  LOP3.LUT P1, RZ, R0, 0x3, RZ, 0xc0, !PT ;  /* 0x0000000300ff7812 */ /* 0x000fe4000782c0ff */
[----:B------:R-:W-:Y:S01]  /*00d0*/  ISETP.NE.U32.AND P0, PT, R2, 0x1, PT ;  /* 0x000000010200780c */ /* 0x000fe20003f05070 */
[----:B0-----:R-:W-:-:S06]  /*00e0*/  ULEA UR4, UR5, UR4, 0x18 ;  /* 0x0000000405047291 */ /* 0x001fcc000f8ec0ff */
[----:B------:R-:W-:-:S05]  /*00f0*/  LEA R2, R0, UR4, 0x2 ;  /* 0x0000000400027c11 */ /* 0x000fca000f8e10ff */
[----:B--2---:R-:W-:Y:S01]  /*0100*/  STS [R2], R5 ;  /* 0x0000000502007388 */ /* 0x004fe20000000800 */
[----:B------:R-:W-:Y:S06]  /*0110*/  BAR.SYNC.DEFER_BLOCKING 0x0 ;  /* 0x0000000000007b1d */ /* 0x000fec0000010000 */
[----:B------:R-:W-:Y:S04]  /*0120*/  @P0 LDS R3, [R2+0x4] ;  /* 0x0000040002030984 */ /* 0x000fe80000000800 */
[----:B------:R-:W0:Y:S02]  /*0130*/  @P0 LDS R6, [R2] ;  /* 0x0000000002060984 */ /* 0x000e240000000800 */
[----:B0-----:R-:W-:-:S05]  /*0140*/  @P0 IMAD.IADD R3, R3, 0x1, R6 ;  /* 0x0000000103030824 */ /* 0x001fca00078e0206 */
[----:B------:R-:W-:Y:S01]  /*0150*/  @P0 STS [R2], R3 ;  /* 0x0000000302000388 */ /* 0x000fe20000000800 */
[----:B------:R-:W-:Y:S01]  /*0160*/  BAR.SYNC.DEFER_BLOCKING 0x0 ;  /* 0x0000000000007b1d */ /* 0x000fe20000010000 */
[----:B------:R-:W-:-:S05]  /*0170*/  LOP3.LUT P0, RZ, R0, 0x7, RZ, 0xc0, !PT ;  /* 0x0000000700ff7812 */ /* 0x000fca000780c0ff */
[----:B------:R-:W-:Y:S04]  /*0180*/  @!P1 LDS R4, [R2+0x8] ;  /* 0x0000080002049984 */ /* 0x000fe80000000800 */
[----:B------:R-:W0:Y:S02]  /*0190*/  @!P1 LDS R7, [R2] ;  /* 0x0000000002079984 */ /* 0x000e240000000800 */
[----:B0-----:R-:W-:-:S05]  /*01a0*/  @!P1 IMAD.IADD R7, R4, 0x1, R7 ;  /* 0x0000000104079824 */ /* 0x001fca00078e0207 */
[----:B------:R-:W-:Y:S01]  /*01b0*/  @!P1 STS [R2], R7 ;  /* 0x0000000702009388 */ /* 0x000fe20000000800 */
        /* <DEDUP_REMOVED lines=37> */
[----:B------:R-:W-:-:S05]  /*0410*/  ISETP.NE.AND P1, PT, R0, RZ, PT ;  /* 0x000000ff0000720c */ /* 0x000fca0003f25270 */
[----:B------:R-:W-:Y:S04]  /*0420*/  @!P0 LDS R4, [R2+0x400] ;  /* 0x0004000002048984 */ /* 0x000fe80000000800 */
[----:B------:R-:W0:Y:S02]  /*0430*/  @!P0 LDS R5, [R2] ;  /* 0x0000000002058984 */ /* 0x000e240000000800 */
[----:B0-----:R-:W-:-:S05]  /*0440*/  @!P0 IMAD.IADD R5, R4, 0x1, R5 ;  /* 0x0000000104058824 */ /* 0x001fca00078e0205 */
[----:B------:R-:W-:Y:S01]  /*0450*/  @!P0 STS [R2], R5 ;  /* 0x0000000502008388 */ /* 0x000fe20000000800 */
[----:B------:R-:W-:Y:S06]  /*0460*/  BAR.SYNC.DEFER_BLOCKING 0x0 ;  /* 0x0000000000007b1d */ /* 0x000fec0000010000 */
[----:B------:R-:W-:Y:S04]  /*0470*/  @!P1 LDS R0, [UR4+0x800] ;  /* 0x00080004ff009984 */ /* 0x000fe80008000800 */
[----:B------:R-:W0:Y:S02]  /*0480*/  @!P1 LDS R3, [R2] ;  /* 0x0000000002039984 */ /* 0x000e240000000800 */
[----:B0-----:R-:W-:-:S05]  /*0490*/  @!P1 IMAD.IADD R3, R0, 0x1, R3 ;  /* 0x0000000100039824 */ /* 0x001fca00078e0203 */
[----:B------:R0:W-:Y:S01]  /*04a0*/  @!P1 STS [R2], R3 ;  /* 0x0000000302009388 */ /* 0x0001e20000000800 */
[----:B------:R-:W-:Y:S06]  /*04b0*/  BAR.SYNC.DEFER_BLOCKING 0x0 ;  /* 0x0000000000007b1d */ /* 0x000fec0000010000 */
[----:B------:R-:W-:Y:S05]  /*04c0*/  @P1 EXIT ;  /* 0x000000000000194d */ /* 0x000fea0003800000 */
[----:B------:R-:W1:Y:S01]  /*04d0*/  LDS R5, [UR4] ;  /* 0x00000004ff057984 */ /* 0x000e620008000800 */
[----:B0-----:R-:W1:Y:S03]  /*04e0*/  LDC.64 R2, c[0x0][0x388] ;  /* 0x0000e200ff027b82 */ /* 0x001e660000000a00 */
[----:B-1----:R-:W-:Y:S01]  /*04f0*/  REDG.E.ADD.STRONG.GPU desc[UR6][R2.64], R5 ;  /* 0x000000050200798e */ /* 0x002fe2000c12e106 */
[----:B------:R-:W-:Y:S05]  /*0500*/  EXIT ;  /* 0x000000000000794d */ /* 0x000fea0003800000 */
.L_x_0:
[----:B------:R-:W-:-:S00]  /*0510*/  BRA `(.L_x_0) ;  /* 0xfffffffc00fc7947 */ /* 0x000fc0000383ffff */
[----:B------:R-:W-:-:S00]  /*0520*/  NOP ;  /* 0x0000000000007918 */ /* 0x000fc00000000000 */
        /* <DEDUP_REMOVED lines=13> */
.L_x_2:


//--------------------- .text._Z8kernel_aPjS_     --------------------------
	.section	.text._Z8kernel_aPjS_,"ax",@progbits
	.align	128
        .global         _Z8kernel_aPjS_
        .type           _Z8kernel_aPjS_,@function
        .size           _Z8kernel_aPjS_,(.L_x_3 - _Z8kernel_aPjS_)
        .other          _Z8kernel_aPjS_,@"STO_CUDA_ENTRY STV_DEFAULT"
_Z8kernel_aPjS_:
.text._Z8kernel_aPjS_:
[----:B------:R-:W-:Y:S01]  /*0000*/  LDC R1, c[0x0][0x37c] ;  /* 0x0000df00ff017b82 */ /* 0x000fe20000000800 */
[----:B------:R-:W0:Y:S07]  /*0010*/  S2R R5, SR_TID.X ;  /* 0x0000000000057919 */ /* 0x000e2e0000002100 */
[----:B------:R-:W1:Y:S01]  /*0020*/  S2UR UR5, SR_CgaCtaId ;  /* 0x00000000000579c3 */ /* 0x000e620000008800 */
[----:B------:R-:W-:Y:S01]  /*0030*/  UMOV UR4, 0x400 ;  /* 0x0000040000047882 */ /* 0x000fe20000000000 */
[----:B------:R-:W2:Y:S06]  /*0040*/  LDCU.64 UR6, c[0x0][0x358] ;  /* 0x00006b00ff0677ac */ /* 0x000eac0008000a00 */
[----:B------:R-:W3:Y:S08]  /*0050*/  S2UR UR8, SR_CTAID.X ;  /* 0x00000000000879c3 */ /* 0x000ef00000002500 */
[----:B------:R-:W3:Y:S01]  /*0060*/  LDC R0, c[0x0][0x360] ;  /* 0x0000d800ff007b82 */ /* 0x000ee20000000800 */
[----:B-1----:R-:W-:-:S07]  /*0070*/  ULEA UR4, UR5, UR4, 0x18 ;  /* 0x0000000405047291 */ /* 0x002fce000f8ec0ff */
[----:B------:R-:W1:Y:S01]  /*0080*/  LDC.64 R2, c[0x0][0x380] ;  /* 0x0000e000ff027b82 */ /* 0x000e620000000a00 */
[----:B0-----:R-:W-:Y:S01]  /*0090*/  ISETP.NE.AND P0, PT, R5, RZ, PT ;  /* 0x000000ff0500720c */ /* 0x001fe20003f05270 */
[----:B---3--:R-:W-:-:S12]  /*00a0*/  IMAD R5, R0, UR8, R5 ;  /* 0x0000000800057c24 */ /* 0x008fd8000f8e0205 */
[----:B------:R-:W-:Y:S01]  /*00b0*/  @!P0 STS [UR4], RZ ;  /* 0x000000ffff008988 */ /* 0x000fe20008000804 */
[----:B-1----:R-:W-:Y:S01]  /*00c0*/  IMAD.WIDE.U32 R2, R5, 0x4, R2 ;  /* 0x0000000405027825 */ /* 0x002fe200078e0002 */
[----:B------:R-:W-:Y:S06]  /*00d0*/  BAR.SYNC.DEFER_BLOCKING 0x0 ;  /* 0x0000000000007b1d */ /* 0x000fec0000010000 */
[----:B--2---:R-:W2:Y:S01]  /*00e0*/  LDG.E R2, desc[UR6][R2.64] ;  /* 0x0000000602027981 */ /* 0x004ea2000c1e1900 */
[----:B------:R-:W-:Y:S02]  /*00f0*/  VOTEU.ANY UR5, UPT, PT ;  /* 0x0000000000057886 */ /* 0x000fe400038e0100 */
[----:B------:R-:W-:Y:S01]  /*0100*/  UFLO.U32 UR5, UR5 ;  /* 0x00000005000572bd */ /* 0x000fe200080e0000 */
[----:B------:R-:W0:Y:S05]  /*0110*/  S2R R0, SR_LANEID ;  /* 0x0000000000007919 */ /* 0x000e2a0000000000 */
[----:B0-----:R-:W-:Y:S01]  /*0120*/  ISETP.EQ.U32.AND P1, PT, R0, UR5, PT ;  /* 0x0000000500007c0c */ /* 0x001fe2000bf22070 */
[----:B--2---:R-:W0:Y:S02]  /*0130*/  REDUX.SUM UR8, R2 ;  /* 0x00000000020873c4 */ /* 0x004e24000000c000 */
[----:B0-----:R-:W-:-:S10]  /*0140*/  MOV R0, UR8 ;  /* 0x0000000800007c02 */ /* 0x001fd40008000f00 */
[----:B------:R0:W-:Y:S01]  /*0150*/  @P1 ATOMS.ADD RZ, [UR4], R0 ;  /* 0x00000000ffff198c */ /* 0x0001e20008000004 */
[----:B------:R-:W-:Y:S06]  /*0160*/  BAR.SYNC.DEFER_BLOCKING 0x0 ;  /* 0x0000000000007b1d */ /* 0x000fec0000010000 */
[----:B------:R-:W-:Y:S05]  /*0170*/  @P0 EXIT ;  /* 0x000000000000094d */ /* 0x000fea0003800000 */
[----:B------:R-:W1:Y:S01]  /*0180*/  LDS R5, [UR4] ;  /* 0x00000004ff057984 */ /* 0x000e620008000800 */
[----:B------:R-:W1:Y:S03]  /*0190*/  LDC.64 R2, c[0x0][0x388] ;  /* 0x0000e200ff027b82 */ /* 0x000e660000000a00 */
[----:B-1----:R-:W-:Y:S01]  /*01a0*/  REDG.E.ADD.STRONG.GPU desc[UR6][R2.64], R5 ;  /* 0x000000050200798e */ /* 0x002fe2000c12e106 */
[----:B------:R-:W-:Y:S05]  /*01b0*/  EXIT ;  /* 0x000000000000794d */ /* 0x000fea0003800000 */
.L_x_1:
        /* <DEDUP_REMOVED lines=12> */
.L_x_3:


//--------------------- .nv.shared._Z8kernel_sPjS_ --------------------------
	.section	.nv.shared._Z8kernel_sPjS_,"aw",@nobits
	.sectionflags	@""
	.align	4
.nv.shared._Z8kernel_sPjS_:
	.zero		5120


//--------------------- .nv.shared.reserved.0     --------------------------
	.section	.nv.shared.reserved.0,"aw",@nobits
	.weak		__nv_reservedSMEM_offset_0_alias
	.size		__nv_reservedSMEM_offset_0_alias, 0, 64
	.other		__nv_reservedSMEM_offset_0_alias,@"STO_CUDA_RESERVED_SHARED STV_DEFAULT"
__nv_reservedSMEM_offset_0_alias:
	.zero		0
	.zero		64


//--------------------- .nv.shared._Z8kernel_aPjS_ --------------------------
	.section	.nv.shared._Z8kernel_aPjS_,"aw",@nobits
	.sectionflags	@""
	.align	4
.nv.shared._Z8kernel_aPjS_:
	.zero		1028


//--------------------- .nv.constant0._Z8kernel_sPjS_ --------------------------
	.section	.nv.constant0._Z8kernel_sPjS_,"a",@progbits
	.sectionflags	@""
	.align	4
.nv.constant0._Z8kernel_sPjS_:
	.zero		912


//--------------------- .nv.constant0._Z8kernel_aPjS_ --------------------------
	.section	.nv.constant0._Z8kernel_aPjS_,"a",@progbits
	.sectionflags	@""
	.align	4
.nv.constant0._Z8kernel_aPjS_:
	.zero		912


//--------------------- SYMBOLS --------------------------

	.type		.nv.reservedSmem.offset0,@object
	.size		.nv.reservedSmem.offset0,0x4
	.type		.nv.reservedSmem.cap,@object
	.size		.nv.reservedSmem.cap,0x4
